//
// Generated by NVIDIA NVVM Compiler
//
// Compiler Build ID: CL-36424714
// Cuda compilation tools, release 13.0, V13.0.88
// Based on NVVM 20.0.0
//

.version 9.0
.target sm_100
.address_size 64

	// .globl	_Z9tspKernelPiS_

.visible .entry _Z9tspKernelPiS_(
	.param .u64 .ptr .align 1 _Z9tspKernelPiS__param_0,
	.param .u64 .ptr .align 1 _Z9tspKernelPiS__param_1
)
{
	.local .align 16 .b8 	__local_depot0[16];
	.reg .b64 	%SP;
	.reg .b64 	%SPL;
	.reg .pred 	%p<2>;
	.reg .b32 	%r<42>;
	.reg .b64 	%rd<19>;

	mov.u64 	%SPL, __local_depot0;
	ld.param.u64 	%rd1, [_Z9tspKernelPiS__param_0];
	ld.param.u64 	%rd2, [_Z9tspKernelPiS__param_1];
	mov.u32 	%r2, %ctaid.x;
	mov.u32 	%r3, %ntid.x;
	mov.u32 	%r4, %tid.x;
	mad.lo.s32 	%r1, %r2, %r3, %r4;
	setp.gt.s32 	%p1, %r1, 5;
	@%p1 bra 	$L__BB0_2;
	add.u64 	%rd4, %SPL, 0;
	cvta.to.global.u64 	%rd5, %rd1;
	cvta.to.global.u64 	%rd6, %rd2;
	mov.b32 	%r5, 3;
	mov.b32 	%r6, 2;
	mov.b32 	%r7, 1;
	mov.b32 	%r8, 0;
	st.local.v4.u32 	[%rd4], {%r8, %r7, %r6, %r5};
	mul.hi.s32 	%r9, %r1, 1431655766;
	shr.u32 	%r10, %r9, 31;
	add.s32 	%r11, %r9, %r10;
	mul.lo.s32 	%r12, %r11, 3;
	sub.s32 	%r13, %r1, %r12;
	mul.wide.s32 	%rd7, %r13, 4;
	add.s64 	%rd8, %rd4, %rd7;
	ld.local.u32 	%r14, [%rd8+4];
	st.local.u32 	[%rd4+4], %r14;
	st.local.u32 	[%rd8+4], %r7;
	shr.u32 	%r15, %r11, 31;
	add.s32 	%r16, %r11, %r15;
	and.b32  	%r17, %r16, -2;
	sub.s32 	%r18, %r11, %r17;
	add.s32 	%r19, %r18, 2;
	ld.local.u32 	%r20, [%rd4+8];
	mul.wide.u32 	%rd9, %r19, 4;
	add.s64 	%rd10, %rd4, %rd9;
	ld.local.u32 	%r21, [%rd10];
	st.local.u32 	[%rd4+8], %r21;
	st.local.u32 	[%rd10], %r20;
	ld.local.v4.u32 	{%r22, %r23, %r24, %r25}, [%rd4];
	shl.b32 	%r26, %r22, 2;
	add.s32 	%r27, %r26, %r23;
	mul.wide.s32 	%rd11, %r27, 4;
	add.s64 	%rd12, %rd5, %rd11;
	ld.global.u32 	%r28, [%rd12];
	shl.b32 	%r29, %r23, 2;
	add.s32 	%r30, %r29, %r24;
	mul.wide.s32 	%rd13, %r30, 4;
	add.s64 	%rd14, %rd5, %rd13;
	ld.global.u32 	%r31, [%rd14];
	add.s32 	%r32, %r31, %r28;
	shl.b32 	%r33, %r24, 2;
	add.s32 	%r34, %r33, %r25;
	mul.wide.s32 	%rd15, %r34, 4;
	add.s64 	%rd16, %rd5, %rd15;
	ld.global.u32 	%r35, [%rd16];
	add.s32 	%r36, %r35, %r32;
	shl.b32 	%r37, %r25, 2;
	add.s32 	%r38, %r37, %r22;
	mul.wide.s32 	%rd17, %r38, 4;
	add.s64 	%rd18, %rd5, %rd17;
	ld.global.u32 	%r39, [%rd18];
	add.s32 	%r40, %r39, %r36;
	atom.global.min.s32 	%r41, [%rd6], %r40;
$L__BB0_2:
	ret;

}


// ===== COMPILED SASS (sm_100) =====

	.target	sm_100

	.elftype	@"ET_EXEC"


//--------------------- .note.nv.tkinfo           --------------------------
	.section	.note.nv.tkinfo,"",@"SHT_NOTE"
	.sectionflags	@"SHF_NOTE_NV_TKINFO"
	.tkinfo
        /*0018*/ 	.word	0x00000002
        /*0030*/ 	.string	""
        /*0030*/ 	.string	"ptxas"
        /*0030*/ 	.string	"Cuda compilation tools, release 13.0, V13.0.88"
        /*0030*/ 	.string	"Build cuda_13.0.r13.0/compiler.36424714_0"
        /*0030*/ 	.string	"-arch sm_100 -m 64 "



//--------------------- .note.nv.cuinfo           --------------------------
	.section	.note.nv.cuinfo,"",@"SHT_NOTE"
	.sectionflags	@"SHF_NOTE_NV_CUINFO"
        /*0018*/ 	.short	0x0002
        /*001a*/ 	.short	0x0064
        /*001c*/ 	.short	0x0082
	.zero		2


//--------------------- .nv.info                  --------------------------
	.section	.nv.info,"",@"SHT_CUDA_INFO"
	.align	4


	//----- nvinfo : EIATTR_REGCOUNT
	.align		4
        /*0000*/ 	.byte	0x04, 0x2f
        /*0002*/ 	.short	(.L_1 - .L_0)
	.align		4
.L_0:
        /*0004*/ 	.word	index@(_Z9tspKernelPiS_)
        /*0008*/ 	.word	0x0000000f


	//----- nvinfo : EIATTR_FRAME_SIZE
	.align		4
.L_1:
        /*000c*/ 	.byte	0x04, 0x11
        /*000e*/ 	.short	(.L_3 - .L_2)
	.align		4
.L_2:
        /*0010*/ 	.word	index@(_Z9tspKernelPiS_)
        /*0014*/ 	.word	0x00000000


	//----- nvinfo : EIATTR_MIN_STACK_SIZE
	.align		4
.L_3:
        /*0018*/ 	.byte	0x04, 0x12
        /*001a*/ 	.short	(.L_5 - .L_4)
	.align		4
.L_4:
        /*001c*/ 	.word	index@(_Z9tspKernelPiS_)
        /*0020*/ 	.word	0x00000000
.L_5:


//--------------------- .nv.compat                --------------------------
	.section	.nv.compat,"",@"SHT_CUDA_COMPAT_INFO"
	.align	4
        /*0000*/ 	.byte	0x02, 0x09, 0x00, 0x00, 0x02, 0x02, 0x01, 0x00, 0x02, 0x05, 0x05, 0x00, 0x03, 0x07, 0x01, 0x01
        /*0010*/ 	.byte	0x02, 0x03, 0x00, 0x00, 0x02, 0x06, 0x01, 0x00, 0x04, 0x0b, 0x08, 0x00, 0x09, 0x00, 0x00, 0x00
        /*0020*/ 	.byte	0x00, 0x00, 0x00, 0x00


//--------------------- .nv.info._Z9tspKernelPiS_ --------------------------
	.section	.nv.info._Z9tspKernelPiS_,"",@"SHT_CUDA_INFO"
	.sectionflags	@""
	.align	4


	//----- nvinfo : EIATTR_CUDA_API_VERSION
	.align		4
        /*0000*/ 	.byte	0x04, 0x37
        /*0002*/ 	.short	(.L_7 - .L_6)
.L_6:
        /*0004*/ 	.word	0x00000082


	//----- nvinfo : EIATTR_KPARAM_INFO
	.align		4
.L_7:
        /*0008*/ 	.byte	0x04, 0x17
        /*000a*/ 	.short	(.L_9 - .L_8)
.L_8:
        /*000c*/ 	.word	0x00000000
        /*0010*/ 	.short	0x0001
        /*0012*/ 	.short	0x0008
        /*0014*/ 	.byte	0x00, 0xf5, 0x21, 0x00


	//----- nvinfo : EIATTR_KPARAM_INFO
	.align		4
.L_9:
        /*0018*/ 	.byte	0x04, 0x17
        /*001a*/ 	.short	(.L_11 - .L_10)
.L_10:
        /*001c*/ 	.word	0x00000000
        /*0020*/ 	.short	0x0000
        /*0022*/ 	.short	0x0000
        /*0024*/ 	.byte	0x00, 0xf5, 0x21, 0x00


	//----- nvinfo : EIATTR_SPARSE_MMA_MASK
	.align		4
.L_11:
        /*0028*/ 	.byte	0x03, 0x50
        /*002a*/ 	.short	0x0000


	//----- nvinfo : EIATTR_MAXREG_COUNT
	.align		4
        /*002c*/ 	.byte	0x03, 0x1b
        /*002e*/ 	.short	0x00ff


	//----- nvinfo : EIATTR_MERCURY_ISA_VERSION
	.align		4
        /*0030*/ 	.byte	0x03, 0x5f
        /*0032*/ 	.short	0x0101


	//----- nvinfo : EIATTR_INT_WARP_WIDE_INSTR_OFFSETS
	.align		4
        /*0034*/ 	.byte	0x04, 0x31
        /*0036*/ 	.short	(.L_13 - .L_12)


	//   ....[0]....
.L_12:
        /*0038*/ 	.word	0x000003c0


	//   ....[1]....
        /*003c*/ 	.word	0x00000410


	//----- nvinfo : EIATTR_VRC_CTA_INIT_COUNT
	.align		4
.L_13:
        /*0040*/ 	.byte	0x02, 0x4a
	.zero		1
	.zero		1


	//----- nvinfo : EIATTR_EXIT_INSTR_OFFSETS
	.align		4
        /*0044*/ 	.byte	0x04, 0x1c
        /*0046*/ 	.short	(.L_15 - .L_14)


	//   ....[0]....
.L_14:
        /*0048*/ 	.word	0x00000060


	//   ....[1]....
        /*004c*/ 	.word	0x00000440


	//----- nvinfo : EIATTR_CBANK_PARAM_SIZE
	.align		4
.L_15:
        /*0050*/ 	.byte	0x03, 0x19
        /*0052*/ 	.short	0x0010


	//----- nvinfo : EIATTR_PARAM_CBANK
	.align		4
        /*0054*/ 	.byte	0x04, 0x0a
        /*0056*/ 	.short	(.L_17 - .L_16)
	.align		4
.L_16:
        /*0058*/ 	.word	index@(.nv.constant0._Z9tspKernelPiS_)
        /*005c*/ 	.short	0x0380
        /*005e*/ 	.short	0x0010


	//----- nvinfo : EIATTR_SW_WAR
	.align		4
.L_17:
        /*0060*/ 	.byte	0x04, 0x36
        /*0062*/ 	.short	(.L_19 - .L_18)
.L_18:
        /*0064*/ 	.word	0x00000008
.L_19:


//--------------------- .nv.callgraph             --------------------------
	.section	.nv.callgraph,"",@"SHT_CUDA_CALLGRAPH"
	.align	4
	.sectionentsize	8
	.align		4
        /*0000*/ 	.word	0x00000000
	.align		4
        /*0004*/ 	.word	0xffffffff
	.align		4
        /*0008*/ 	.word	0x00000000
	.align		4
        /*000c*/ 	.word	0xfffffffe
	.align		4
        /*0010*/ 	.word	0x00000000
	.align		4
        /*0014*/ 	.word	0xfffffffd
	.align		4
        /*0018*/ 	.word	0x00000000
	.align		4
        /*001c*/ 	.word	0xfffffffc


//--------------------- .text._Z9tspKernelPiS_    --------------------------
	.section	.text._Z9tspKernelPiS_,"ax",@progbits
	.align	128
        .global         _Z9tspKernelPiS_
        .type           _Z9tspKernelPiS_,@function
        .size           _Z9tspKernelPiS_,(.L_x_1 - _Z9tspKernelPiS_)
        .other          _Z9tspKernelPiS_,@"STO_CUDA_ENTRY STV_DEFAULT"
_Z9tspKernelPiS_:
.text._Z9tspKernelPiS_:
[----:B------:R-:W-:Y:S01]  /*0000*/  LDC R1, c[0x0][0x37c] ;  /* 0x0000df00ff017b82 */ /* 0x000fe20000000800 */
[----:B------:R-:W0:Y:S07]  /*0010*/  S2R R3, SR_TID.X ;  /* 0x0000000000037919 */ /* 0x000e2e0000002100 */
[----:B------:R-:W0:Y:S08]  /*0020*/  S2UR UR4, SR_CTAID.X ;  /* 0x00000000000479c3 */ /* 0x000e300000002500 */
[----:B------:R-:W0:Y:S02]  /*0030*/  LDC R0, c[0x0][0x360] ;  /* 0x0000d800ff007b82 */ /* 0x000e240000000800 */
[----:B0-----:R-:W-:-:S05]  /*0040*/  IMAD R0, R0, UR4, R3 ;  /* 0x0000000400007c24 */ /* 0x001fca000f8e0203 */
[----:B------:R-:W-:-:S13]  /*0050*/  ISETP.GT.AND P0, PT, R0, 0x5, PT ;  /* 0x000000050000780c */ /* 0x000fda0003f04270 */
[----:B------:R-:W-:Y:S05]  /*0060*/  @P0 EXIT ;  /* 0x000000000000094d */ /* 0x000fea0003800000 */
[----:B------:R-:W-:-:S04]  /*0070*/  IMAD.HI R2, R0, 0x55555556, RZ ;  /* 0x5555555600027827 */ /* 0x000fc800078e02ff */
[----:B------:R-:W-:Y:S01]  /*0080*/  HFMA2 R4, -RZ, RZ, 0, 0 ;  /* 0x00000000ff047431 */ /* 0x000fe200000001ff */
[----:B------:R-:W0:Y:S01]  /*0090*/  LDCU.64 UR6, c[0x0][0x358] ;  /* 0x00006b00ff0677ac */ /* 0x000e220008000a00 */
[----:B------:R-:W-:Y:S02]  /*00a0*/  HFMA2 R6, -RZ, RZ, 0, 1.78813934326171875e-07 ;  /* 0x00000003ff067431 */ /* 0x000fe400000001ff */
[----:B------:R-:W-:Y:S01]  /*00b0*/  IMAD.MOV.U32 R7, RZ, RZ, 0x2 ;  /* 0x00000002ff077424 */ /* 0x000fe200078e00ff */
[----:B------:R-:W-:-:S04]  /*00c0*/  LEA.HI R3, R2, R2, RZ, 0x1 ;  /* 0x0000000202037211 */ /* 0x000fc800078f08ff */
[C---:B------:R-:W-:Y:S01]  /*00d0*/  LEA.HI R2, R3.reuse, R3, RZ, 0x1 ;  /* 0x0000000303027211 */ /* 0x040fe200078f08ff */
[----:B------:R-:W-:-:S03]  /*00e0*/  IMAD R0, R3, -0x3, R0 ;  /* 0xfffffffd03007824 */ /* 0x000fc600078e0200 */
[----:B------:R-:W-:Y:S01]  /*00f0*/  LOP3.LUT R2, R2, 0xfffffffe, RZ, 0xc0, !PT ;  /* 0xfffffffe02027812 */ /* 0x000fe200078ec0ff */
[----:B------:R-:W-:-:S03]  /*0100*/  IMAD.SHL.U32 R0, R0, 0x4, RZ ;  /* 0x0000000400007824 */ /* 0x000fc600078e00ff */
[----:B------:R-:W-:Y:S02]  /*0110*/  IADD3 R2, PT, PT, R3, 0x2, -R2 ;  /* 0x0000000203027810 */ /* 0x000fe40007ffe802 */
[C---:B------:R-:W-:Y:S02]  /*0120*/  ISETP.EQ.AND P3, PT, R0.reuse, -0x4, PT ;  /* 0xfffffffc0000780c */ /* 0x040fe40003f62270 */
[----:B------:R-:W-:Y:S01]  /*0130*/  ISETP.EQ.AND P4, PT, R0, RZ, PT ;  /* 0x000000ff0000720c */ /* 0x000fe20003f82270 */
[----:B------:R-:W-:Y:S01]  /*0140*/  IMAD.SHL.U32 R2, R2, 0x4, RZ ;  /* 0x0000000402027824 */ /* 0x000fe200078e00ff */
[C---:B------:R-:W-:Y:S02]  /*0150*/  ISETP.EQ.AND P2, PT, R0.reuse, 0x4, PT ;  /* 0x000000040000780c */ /* 0x040fe40003f42270 */
[----:B------:R-:W-:Y:S02]  /*0160*/  ISETP.EQ.AND P0, PT, R0, 0x8, PT ;  /* 0x000000080000780c */ /* 0x000fe40003f02270 */
[----:B------:R-:W-:-:S02]  /*0170*/  ISETP.EQ.AND P1, PT, R2, RZ, PT ;  /* 0x000000ff0200720c */ /* 0x000fc40003f22270 */
[----:B------:R-:W-:-:S03]  /*0180*/  ISETP.EQ.AND P5, PT, R2, 0xc, PT ;  /* 0x0000000c0200780c */ /* 0x000fc60003fa2270 */
[----:B------:R-:W-:Y:S02]  /*0190*/  @P3 IMAD.MOV.U32 R0, RZ, RZ, RZ ;  /* 0x000000ffff003224 */ /* 0x000fe400078e00ff */
[----:B------:R-:W-:Y:S01]  /*01a0*/  @P4 MOV R0, 0x1 ;  /* 0x0000000100004802 */ /* 0x000fe20000000f00 */
[----:B------:R-:W-:Y:S01]  /*01b0*/  @P3 IMAD.MOV.U32 R4, RZ, RZ, 0x1 ;  /* 0x00000001ff043424 */ /* 0x000fe200078e00ff */
[----:B------:R-:W-:Y:S01]  /*01c0*/  ISETP.EQ.AND P3, PT, R2, 0x4, PT ;  /* 0x000000040200780c */ /* 0x000fe20003f62270 */
[----:B------:R-:W-:Y:S01]  /*01d0*/  @P2 IMAD.MOV.U32 R0, RZ, RZ, 0x2 ;  /* 0x00000002ff002424 */ /* 0x000fe200078e00ff */
[----:B------:R-:W-:Y:S01]  /*01e0*/  @P0 MOV R6, 0x1 ;  /* 0x0000000100060802 */ /* 0x000fe20000000f00 */
[----:B------:R-:W-:Y:S02]  /*01f0*/  @P0 IMAD.MOV.U32 R0, RZ, RZ, 0x3 ;  /* 0x00000003ff000424 */ /* 0x000fe400078e00ff */
[----:B------:R-:W-:-:S03]  /*0200*/  @P2 IMAD.MOV.U32 R7, RZ, RZ, 0x1 ;  /* 0x00000001ff072424 */ /* 0x000fc600078e00ff */
[----:B------:R-:W-:Y:S01]  /*0210*/  MOV R5, R0 ;  /* 0x0000000000057202 */ /* 0x000fe20000000f00 */
[----:B------:R-:W-:Y:S01]  /*0220*/  @P4 IMAD.MOV.U32 R5, RZ, RZ, 0x1 ;  /* 0x00000001ff054424 */ /* 0x000fe200078e00ff */
[----:B------:R-:W-:Y:S01]  /*0230*/  ISETP.EQ.AND P4, PT, R2, 0x8, PT ;  /* 0x000000080200780c */ /* 0x000fe20003f82270 */
[----:B------:R-:W-:Y:S01]  /*0240*/  IMAD.MOV.U32 R0, RZ, RZ, R4 ;  /* 0x000000ffff007224 */ /* 0x000fe200078e0004 */
[----:B------:R-:W1:Y:S01]  /*0250*/  LDC.64 R2, c[0x0][0x380] ;  /* 0x0000e000ff027b82 */ /* 0x000e620000000a00 */
[----:B------:R-:W-:Y:S02]  /*0260*/  @P3 IMAD.MOV.U32 R0, RZ, RZ, R5 ;  /* 0x000000ffff003224 */ /* 0x000fe400078e0005 */
[--C-:B------:R-:W-:Y:S02]  /*0270*/  @P3 IMAD.MOV.U32 R5, RZ, RZ, R7.reuse ;  /* 0x000000ffff053224 */ /* 0x100fe400078e0007 */
[----:B------:R-:W-:-:S06]  /*0280*/  @P1 IMAD.MOV.U32 R4, RZ, RZ, R7 ;  /* 0x000000ffff041224 */ /* 0x000fcc00078e0007 */
[--C-:B------:R-:W-:Y:S01]  /*0290*/  @P4 IMAD.MOV.U32 R0, RZ, RZ, R7.reuse ;  /* 0x000000ffff004224 */ /* 0x100fe200078e0007 */
[----:B------:R-:W-:Y:S01]  /*02a0*/  @P5 MOV R0, R6 ;  /* 0x0000000600005202 */ /* 0x000fe20000000f00 */
[----:B------:R-:W-:Y:S01]  /*02b0*/  @P4 IMAD.MOV.U32 R0, RZ, RZ, R7 ;  /* 0x000000ffff004224 */ /* 0x000fe200078e0007 */
[----:B------:R-:W-:Y:S02]  /*02c0*/  @P5 MOV R6, R7 ;  /* 0x0000000700065202 */ /* 0x000fe40000000f00 */
[----:B------:R-:W-:Y:S02]  /*02d0*/  MOV R7, R5 ;  /* 0x0000000500077202 */ /* 0x000fe40000000f00 */
[----:B------:R-:W-:Y:S02]  /*02e0*/  LEA R9, R0, R6, 0x2 ;  /* 0x0000000600097211 */ /* 0x000fe400078e10ff */
[----:B------:R-:W-:Y:S01]  /*02f0*/  LEA R11, R6, R4, 0x2 ;  /* 0x00000004060b7211 */ /* 0x000fe200078e10ff */
[----:B------:R-:W-:-:S02]  /*0300*/  IMAD R5, R4, 0x4, R7 ;  /* 0x0000000404057824 */ /* 0x000fc400078e0207 */
[----:B------:R-:W-:Y:S02]  /*0310*/  IMAD R7, R7, 0x4, R0 ;  /* 0x0000000407077824 */ /* 0x000fe400078e0200 */
[----:B-1----:R-:W-:-:S04]  /*0320*/  IMAD.WIDE R4, R5, 0x4, R2 ;  /* 0x0000000405047825 */ /* 0x002fc800078e0202 */
[--C-:B------:R-:W-:Y:S02]  /*0330*/  IMAD.WIDE R8, R9, 0x4, R2.reuse ;  /* 0x0000000409087825 */ /* 0x100fe400078e0202 */
[----:B0-----:R-:W2:Y:S02]  /*0340*/  LDG.E R4, desc[UR6][R4.64] ;  /* 0x0000000604047981 */ /* 0x001ea4000c1e1900 */
[--C-:B------:R-:W-:Y:S02]  /*0350*/  IMAD.WIDE R6, R7, 0x4, R2.reuse ;  /* 0x0000000407067825 */ /* 0x100fe400078e0202 */
[----:B------:R-:W2:Y:S02]  /*0360*/  LDG.E R8, desc[UR6][R8.64] ;  /* 0x0000000608087981 */ /* 0x000ea4000c1e1900 */
[----:B------:R-:W-:Y:S02]  /*0370*/  IMAD.WIDE R2, R11, 0x4, R2 ;  /* 0x000000040b027825 */ /* 0x000fe400078e0202 */
[----:B------:R-:W2:Y:S04]  /*0380*/  LDG.E R7, desc[UR6][R6.64] ;  /* 0x0000000606077981 */ /* 0x000ea8000c1e1900 */
[----:B------:R-:W3:Y:S01]  /*0390*/  LDG.E R3, desc[UR6][R2.64] ;  /* 0x0000000602037981 */ /* 0x000ee2000c1e1900 */
[----:B------:R-:W0:Y:S01]  /*03a0*/  S2R R12, SR_LANEID ;  /* 0x00000000000c7919 */ /* 0x000e220000000000 */
[----:B------:R-:W1:Y:S01]  /*03b0*/  LDC.64 R10, c[0x0][0x388] ;  /* 0x0000e200ff0a7b82 */ /* 0x000e620000000a00 */
[----:B------:R-:W-:-:S02]  /*03c0*/  VOTEU.ANY UR4, UPT, PT ;  /* 0x0000000000047886 */ /* 0x000fc400038e0100 */
[----:B------:R-:W-:-:S06]  /*03d0*/  UFLO.U32 UR4, UR4 ;  /* 0x00000004000472bd */ /* 0x000fcc00080e0000 */
[----:B0-----:R-:W-:Y:S02]  /*03e0*/  ISETP.EQ.U32.AND P0, PT, R12, UR4, PT ;  /* 0x000000040c007c0c */ /* 0x001fe4000bf02070 */
[----:B--2---:R-:W-:-:S05]  /*03f0*/  IADD3 R0, PT, PT, R8, R7, R4 ;  /* 0x0000000708007210 */ /* 0x004fca0007ffe004 */
[----:B---3--:R-:W-:-:S05]  /*0400*/  IMAD.IADD R0, R0, 0x1, R3 ;  /* 0x0000000100007824 */ /* 0x008fca00078e0203 */
[----:B------:R-:W-:-:S13]  /*0410*/  CREDUX.MIN.S32 UR5, R0 ;  /* 0x00000000000572cc */ /* 0x000fda0000008200 */
[----:B------:R-:W-:-:S05]  /*0420*/  MOV R5, UR5 ;  /* 0x0000000500057c02 */ /* 0x000fca0008000f00 */
[----:B-1----:R-:W-:Y:S01]  /*0430*/  @P0 REDG.E.MIN.S32.STRONG.GPU desc[UR6][R10.64], R5 ;  /* 0x000000050a00098e */ /* 0x002fe2000c92e306 */
[----:B------:R-:W-:Y:S05]  /*0440*/  EXIT ;  /* 0x000000000000794d */ /* 0x000fea0003800000 */
.L_x_0:
[----:B------:R-:W-:-:S00]  /*0450*/  BRA `(.L_x_0) ;  /* 0xfffffffc00fc7947 */ /* 0x000fc0000383ffff */
[----:B------:R-:W-:-:S00]  /*0460*/  NOP ;  /* 0x0000000000007918 */ /* 0x000fc00000000000 */
        /* <DEDUP_REMOVED lines=9> */
.L_x_1:


//--------------------- .nv.shared.reserved.0     --------------------------
	.section	.nv.shared.reserved.0,"aw",@nobits
	.weak		__nv_reservedSMEM_offset_0_alias
	.size		__nv_reservedSMEM_offset_0_alias, 0, 64
	.other		__nv_reservedSMEM_offset_0_alias,@"STO_CUDA_RESERVED_SHARED STV_DEFAULT"
__nv_reservedSMEM_offset_0_alias:
	.zero		0
	.zero		64


//--------------------- .nv.constant0._Z9tspKernelPiS_ --------------------------
	.section	.nv.constant0._Z9tspKernelPiS_,"a",@progbits
	.sectionflags	@""
	.align	4
.nv.constant0._Z9tspKernelPiS_:
	.zero		912


//--------------------- SYMBOLS --------------------------

	.type		.nv.reservedSmem.offset0,@object
	.size		.nv.reservedSmem.offset0,0x4
